//
// Generated by NVIDIA NVVM Compiler
//
// Compiler Build ID: CL-36424714
// Cuda compilation tools, release 13.0, V13.0.88
// Based on NVVM 20.0.0
//

.version 9.0
.target sm_100
.address_size 64

	// .globl	_Z9p1_kernelPdS_S_

.visible .entry _Z9p1_kernelPdS_S_(
	.param .u64 .ptr .align 1 _Z9p1_kernelPdS_S__param_0,
	.param .u64 .ptr .align 1 _Z9p1_kernelPdS_S__param_1,
	.param .u64 .ptr .align 1 _Z9p1_kernelPdS_S__param_2
)
{
	.reg .pred 	%p<10>;
	.reg .b16 	%rs<4>;
	.reg .b32 	%r<67>;
	.reg .b64 	%rd<64>;
	.reg .b64 	%fd<66>;

	ld.param.u64 	%rd4, [_Z9p1_kernelPdS_S__param_0];
	ld.param.u64 	%rd5, [_Z9p1_kernelPdS_S__param_1];
	ld.param.u64 	%rd3, [_Z9p1_kernelPdS_S__param_2];
	cvta.to.global.u64 	%rd1, %rd4;
	cvta.to.global.u64 	%rd2, %rd5;
	mov.u32 	%r29, %ctaid.x;
	mov.u32 	%r1, %ctaid.y;
	mov.u32 	%r2, %tid.x;
	mov.u32 	%r3, %tid.y;
	shl.b32 	%r4, %r1, 4;
	add.s32 	%r64, %r4, %r3;
	shl.b32 	%r6, %r29, 4;
	add.s32 	%r7, %r6, %r2;
	shl.b32 	%r8, %r64, 11;
	add.s32 	%r9, %r8, %r7;
	mul.wide.u32 	%rd6, %r9, 8;
	add.s64 	%rd7, %rd2, %rd6;
	ld.global.f64 	%fd65, [%rd7];
	setp.gt.u32 	%p1, %r64, 2047;
	@%p1 bra 	$L__BB0_12;
	sub.s32 	%r10, 2048, %r64;
	xor.b32  	%r30, %r3, 2047;
	sub.s32 	%r31, %r30, %r4;
	and.b32  	%r11, %r10, 7;
	setp.lt.u32 	%p2, %r31, 7;
	@%p2 bra 	$L__BB0_4;
	shl.b32 	%r32, %r1, 15;
	or.b32  	%r33, %r2, %r32;
	shl.b32 	%r34, %r3, 11;
	add.s32 	%r35, %r33, %r34;
	add.s32 	%r36, %r35, %r6;
	add.s32 	%r62, %r36, 8192;
	mul.lo.s32 	%r37, %r3, 2049;
	mad.lo.s32 	%r61, %r1, 32784, %r37;
	cvt.u16.u32 	%rs1, %r10;
	shr.u16 	%rs2, %rs1, 3;
	and.b16  	%rs3, %rs2, 511;
	mul.wide.u16 	%r38, %rs3, 8;
	neg.s32 	%r60, %r38;
	cvt.u64.u32 	%rd12, %r8;
$L__BB0_3:
	.pragma "nounroll";
	mul.wide.u32 	%rd8, %r61, 8;
	add.s64 	%rd9, %rd1, %rd8;
	ld.global.f64 	%fd15, [%rd9];
	add.s32 	%r39, %r62, -8192;
	mul.wide.u32 	%rd10, %r39, 8;
	add.s64 	%rd11, %rd2, %rd10;
	ld.global.f64 	%fd16, [%rd11];
	fma.rn.f64 	%fd17, %fd15, %fd16, %fd65;
	cvt.u64.u32 	%rd13, %r64;
	add.s64 	%rd14, %rd12, %rd13;
	shl.b64 	%rd15, %rd14, 3;
	add.s64 	%rd16, %rd1, %rd15;
	ld.global.f64 	%fd18, [%rd16+8];
	add.s32 	%r40, %r62, -6144;
	mul.wide.u32 	%rd17, %r40, 8;
	add.s64 	%rd18, %rd2, %rd17;
	ld.global.f64 	%fd19, [%rd18];
	fma.rn.f64 	%fd20, %fd18, %fd19, %fd17;
	ld.global.f64 	%fd21, [%rd16+16];
	add.s32 	%r41, %r62, -4096;
	mul.wide.u32 	%rd19, %r41, 8;
	add.s64 	%rd20, %rd2, %rd19;
	ld.global.f64 	%fd22, [%rd20];
	fma.rn.f64 	%fd23, %fd21, %fd22, %fd20;
	ld.global.f64 	%fd24, [%rd16+24];
	add.s32 	%r42, %r62, -2048;
	mul.wide.u32 	%rd21, %r42, 8;
	add.s64 	%rd22, %rd2, %rd21;
	ld.global.f64 	%fd25, [%rd22];
	fma.rn.f64 	%fd26, %fd24, %fd25, %fd23;
	ld.global.f64 	%fd27, [%rd16+32];
	add.s32 	%r43, %r62, 6144;
	mul.wide.u32 	%rd23, %r62, 8;
	add.s64 	%rd24, %rd2, %rd23;
	ld.global.f64 	%fd28, [%rd24];
	fma.rn.f64 	%fd29, %fd27, %fd28, %fd26;
	ld.global.f64 	%fd30, [%rd16+40];
	add.s32 	%r44, %r62, 2048;
	mul.wide.u32 	%rd25, %r44, 8;
	add.s64 	%rd26, %rd2, %rd25;
	ld.global.f64 	%fd31, [%rd26];
	fma.rn.f64 	%fd32, %fd30, %fd31, %fd29;
	ld.global.f64 	%fd33, [%rd16+48];
	add.s32 	%r45, %r62, 4096;
	mul.wide.u32 	%rd27, %r45, 8;
	add.s64 	%rd28, %rd2, %rd27;
	ld.global.f64 	%fd34, [%rd28];
	fma.rn.f64 	%fd35, %fd33, %fd34, %fd32;
	ld.global.f64 	%fd36, [%rd16+56];
	mul.wide.u32 	%rd29, %r43, 8;
	add.s64 	%rd30, %rd2, %rd29;
	ld.global.f64 	%fd37, [%rd30];
	fma.rn.f64 	%fd65, %fd36, %fd37, %fd35;
	add.s32 	%r64, %r64, 8;
	add.s32 	%r62, %r62, 16384;
	add.s32 	%r61, %r61, 8;
	add.s32 	%r60, %r60, 8;
	setp.ne.s32 	%p3, %r60, 0;
	@%p3 bra 	$L__BB0_3;
$L__BB0_4:
	setp.eq.s32 	%p4, %r11, 0;
	@%p4 bra 	$L__BB0_12;
	and.b32  	%r24, %r10, 3;
	setp.lt.u32 	%p5, %r11, 4;
	@%p5 bra 	$L__BB0_7;
	add.s32 	%r46, %r8, %r64;
	mul.wide.u32 	%rd31, %r46, 8;
	add.s64 	%rd32, %rd1, %rd31;
	ld.global.f64 	%fd39, [%rd32];
	shl.b32 	%r47, %r64, 11;
	add.s32 	%r48, %r47, %r7;
	mul.wide.u32 	%rd33, %r48, 8;
	add.s64 	%rd34, %rd2, %rd33;
	ld.global.f64 	%fd40, [%rd34];
	fma.rn.f64 	%fd41, %fd39, %fd40, %fd65;
	cvt.u64.u32 	%rd35, %r8;
	cvt.u64.u32 	%rd36, %r64;
	add.s64 	%rd37, %rd35, %rd36;
	shl.b64 	%rd38, %rd37, 3;
	add.s64 	%rd39, %rd1, %rd38;
	ld.global.f64 	%fd42, [%rd39+8];
	add.s32 	%r49, %r48, 2048;
	mul.wide.u32 	%rd40, %r49, 8;
	add.s64 	%rd41, %rd2, %rd40;
	ld.global.f64 	%fd43, [%rd41];
	fma.rn.f64 	%fd44, %fd42, %fd43, %fd41;
	ld.global.f64 	%fd45, [%rd39+16];
	add.s32 	%r50, %r48, 4096;
	mul.wide.u32 	%rd42, %r50, 8;
	add.s64 	%rd43, %rd2, %rd42;
	ld.global.f64 	%fd46, [%rd43];
	fma.rn.f64 	%fd47, %fd45, %fd46, %fd44;
	ld.global.f64 	%fd48, [%rd39+24];
	add.s32 	%r51, %r48, 6144;
	mul.wide.u32 	%rd44, %r51, 8;
	add.s64 	%rd45, %rd2, %rd44;
	ld.global.f64 	%fd49, [%rd45];
	fma.rn.f64 	%fd65, %fd48, %fd49, %fd47;
	add.s32 	%r64, %r64, 4;
$L__BB0_7:
	setp.eq.s32 	%p6, %r24, 0;
	@%p6 bra 	$L__BB0_12;
	setp.eq.s32 	%p7, %r24, 1;
	@%p7 bra 	$L__BB0_10;
	add.s32 	%r52, %r8, %r64;
	mul.wide.u32 	%rd46, %r52, 8;
	add.s64 	%rd47, %rd1, %rd46;
	ld.global.f64 	%fd51, [%rd47];
	shl.b32 	%r53, %r64, 11;
	add.s32 	%r54, %r53, %r7;
	mul.wide.u32 	%rd48, %r54, 8;
	add.s64 	%rd49, %rd2, %rd48;
	ld.global.f64 	%fd52, [%rd49];
	fma.rn.f64 	%fd53, %fd51, %fd52, %fd65;
	cvt.u64.u32 	%rd50, %r8;
	cvt.u64.u32 	%rd51, %r64;
	add.s64 	%rd52, %rd50, %rd51;
	shl.b64 	%rd53, %rd52, 3;
	add.s64 	%rd54, %rd1, %rd53;
	ld.global.f64 	%fd54, [%rd54+8];
	add.s32 	%r55, %r54, 2048;
	mul.wide.u32 	%rd55, %r55, 8;
	add.s64 	%rd56, %rd2, %rd55;
	ld.global.f64 	%fd55, [%rd56];
	fma.rn.f64 	%fd65, %fd54, %fd55, %fd53;
	add.s32 	%r64, %r64, 2;
$L__BB0_10:
	and.b32  	%r56, %r10, 1;
	setp.eq.b32 	%p8, %r56, 1;
	not.pred 	%p9, %p8;
	@%p9 bra 	$L__BB0_12;
	add.s32 	%r57, %r8, %r64;
	mul.wide.u32 	%rd57, %r57, 8;
	add.s64 	%rd58, %rd1, %rd57;
	ld.global.f64 	%fd56, [%rd58];
	shl.b32 	%r58, %r64, 11;
	add.s32 	%r59, %r58, %r7;
	mul.wide.u32 	%rd59, %r59, 8;
	add.s64 	%rd60, %rd2, %rd59;
	ld.global.f64 	%fd57, [%rd60];
	fma.rn.f64 	%fd65, %fd56, %fd57, %fd65;
$L__BB0_12:
	cvta.to.global.u64 	%rd61, %rd3;
	add.s64 	%rd63, %rd61, %rd6;
	st.global.f64 	[%rd63], %fd65;
	ret;

}


// ===== COMPILED SASS (sm_100) =====

	.target	sm_100

	.elftype	@"ET_EXEC"


//--------------------- .note.nv.tkinfo           --------------------------
	.section	.note.nv.tkinfo,"",@"SHT_NOTE"
	.sectionflags	@"SHF_NOTE_NV_TKINFO"
	.tkinfo
        /*0018*/ 	.word	0x00000002
        /*0030*/ 	.string	""
        /*0030*/ 	.string	"ptxas"
        /*0030*/ 	.string	"Cuda compilation tools, release 13.0, V13.0.88"
        /*0030*/ 	.string	"Build cuda_13.0.r13.0/compiler.36424714_0"
        /*0030*/ 	.string	"-arch sm_100 -m 64 "



//--------------------- .note.nv.cuinfo           --------------------------
	.section	.note.nv.cuinfo,"",@"SHT_NOTE"
	.sectionflags	@"SHF_NOTE_NV_CUINFO"
        /*0018*/ 	.short	0x0002
        /*001a*/ 	.short	0x0064
        /*001c*/ 	.short	0x0082
	.zero		2


//--------------------- .nv.info                  --------------------------
	.section	.nv.info,"",@"SHT_CUDA_INFO"
	.align	4


	//----- nvinfo : EIATTR_REGCOUNT
	.align		4
        /*0000*/ 	.byte	0x04, 0x2f
        /*0002*/ 	.short	(.L_1 - .L_0)
	.align		4
.L_0:
        /*0004*/ 	.word	index@(_Z9p1_kernelPdS_S_)
        /*0008*/ 	.word	0x00000020


	//----- nvinfo : EIATTR_FRAME_SIZE
	.align		4
.L_1:
        /*000c*/ 	.byte	0x04, 0x11
        /*000e*/ 	.short	(.L_3 - .L_2)
	.align		4
.L_2:
        /*0010*/ 	.word	index@(_Z9p1_kernelPdS_S_)
        /*0014*/ 	.word	0x00000000


	//----- nvinfo : EIATTR_MIN_STACK_SIZE
	.align		4
.L_3:
        /*0018*/ 	.byte	0x04, 0x12
        /*001a*/ 	.short	(.L_5 - .L_4)
	.align		4
.L_4:
        /*001c*/ 	.word	index@(_Z9p1_kernelPdS_S_)
        /*0020*/ 	.word	0x00000000
.L_5:


//--------------------- .nv.compat                --------------------------
	.section	.nv.compat,"",@"SHT_CUDA_COMPAT_INFO"
	.align	4
        /*0000*/ 	.byte	0x02, 0x09, 0x00, 0x00, 0x02, 0x02, 0x01, 0x00, 0x02, 0x05, 0x05, 0x00, 0x03, 0x07, 0x01, 0x01
        /*0010*/ 	.byte	0x02, 0x03, 0x00, 0x00, 0x02, 0x06, 0x01, 0x00, 0x04, 0x0b, 0x08, 0x00, 0x01, 0x00, 0x00, 0x00
        /*0020*/ 	.byte	0x00, 0x00, 0x00, 0x00


//--------------------- .nv.info._Z9p1_kernelPdS_S_ --------------------------
	.section	.nv.info._Z9p1_kernelPdS_S_,"",@"SHT_CUDA_INFO"
	.sectionflags	@""
	.align	4


	//----- nvinfo : EIATTR_CUDA_API_VERSION
	.align		4
        /*0000*/ 	.byte	0x04, 0x37
        /*0002*/ 	.short	(.L_7 - .L_6)
.L_6:
        /*0004*/ 	.word	0x00000082


	//----- nvinfo : EIATTR_KPARAM_INFO
	.align		4
.L_7:
        /*0008*/ 	.byte	0x04, 0x17
        /*000a*/ 	.short	(.L_9 - .L_8)
.L_8:
        /*000c*/ 	.word	0x00000000
        /*0010*/ 	.short	0x0002
        /*0012*/ 	.short	0x0010
        /*0014*/ 	.byte	0x00, 0xf5, 0x21, 0x00


	//----- nvinfo : EIATTR_KPARAM_INFO
	.align		4
.L_9:
        /*0018*/ 	.byte	0x04, 0x17
        /*001a*/ 	.short	(.L_11 - .L_10)
.L_10:
        /*001c*/ 	.word	0x00000000
        /*0020*/ 	.short	0x0001
        /*0022*/ 	.short	0x0008
        /*0024*/ 	.byte	0x00, 0xf5, 0x21, 0x00


	//----- nvinfo : EIATTR_KPARAM_INFO
	.align		4
.L_11:
        /*0028*/ 	.byte	0x04, 0x17
        /*002a*/ 	.short	(.L_13 - .L_12)
.L_12:
        /*002c*/ 	.word	0x00000000
        /*0030*/ 	.short	0x0000
        /*0032*/ 	.short	0x0000
        /*0034*/ 	.byte	0x00, 0xf5, 0x21, 0x00


	//----- nvinfo : EIATTR_SPARSE_MMA_MASK
	.align		4
.L_13:
        /*0038*/ 	.byte	0x03, 0x50
        /*003a*/ 	.short	0x0000


	//----- nvinfo : EIATTR_MAXREG_COUNT
	.align		4
        /*003c*/ 	.byte	0x03, 0x1b
        /*003e*/ 	.short	0x00ff


	//----- nvinfo : EIATTR_MERCURY_ISA_VERSION
	.align		4
        /*0040*/ 	.byte	0x03, 0x5f
        /*0042*/ 	.short	0x0101


	//----- nvinfo : EIATTR_VRC_CTA_INIT_COUNT
	.align		4
        /*0044*/ 	.byte	0x02, 0x4a
	.zero		1
	.zero		1


	//----- nvinfo : EIATTR_EXIT_INSTR_OFFSETS
	.align		4
        /*0048*/ 	.byte	0x04, 0x1c
        /*004a*/ 	.short	(.L_15 - .L_14)


	//   ....[0]....
.L_14:
        /*004c*/ 	.word	0x000009f0


	//----- nvinfo : EIATTR_CRS_STACK_SIZE
	.align		4
.L_15:
        /*0050*/ 	.byte	0x04, 0x1e
        /*0052*/ 	.short	(.L_17 - .L_16)
.L_16:
        /*0054*/ 	.word	0x00000000


	//----- nvinfo : EIATTR_CBANK_PARAM_SIZE
	.align		4
.L_17:
        /*0058*/ 	.byte	0x03, 0x19
        /*005a*/ 	.short	0x0018


	//----- nvinfo : EIATTR_PARAM_CBANK
	.align		4
        /*005c*/ 	.byte	0x04, 0x0a
        /*005e*/ 	.short	(.L_19 - .L_18)
	.align		4
.L_18:
        /*0060*/ 	.word	index@(.nv.constant0._Z9p1_kernelPdS_S_)
        /*0064*/ 	.short	0x0380
        /*0066*/ 	.short	0x0018


	//----- nvinfo : EIATTR_SW_WAR
	.align		4
.L_19:
        /*0068*/ 	.byte	0x04, 0x36
        /*006a*/ 	.short	(.L_21 - .L_20)
.L_20:
        /*006c*/ 	.word	0x00000008
.L_21:


//--------------------- .nv.callgraph             --------------------------
	.section	.nv.callgraph,"",@"SHT_CUDA_CALLGRAPH"
	.align	4
	.sectionentsize	8
	.align		4
        /*0000*/ 	.word	0x00000000
	.align		4
        /*0004*/ 	.word	0xffffffff
	.align		4
        /*0008*/ 	.word	0x00000000
	.align		4
        /*000c*/ 	.word	0xfffffffe
	.align		4
        /*0010*/ 	.word	0x00000000
	.align		4
        /*0014*/ 	.word	0xfffffffd
	.align		4
        /*0018*/ 	.word	0x00000000
	.align		4
        /*001c*/ 	.word	0xfffffffc


//--------------------- .text._Z9p1_kernelPdS_S_  --------------------------
	.section	.text._Z9p1_kernelPdS_S_,"ax",@progbits
	.align	128
        .global         _Z9p1_kernelPdS_S_
        .type           _Z9p1_kernelPdS_S_,@function
        .size           _Z9p1_kernelPdS_S_,(.L_x_8 - _Z9p1_kernelPdS_S_)
        .other          _Z9p1_kernelPdS_S_,@"STO_CUDA_ENTRY STV_DEFAULT"
_Z9p1_kernelPdS_S_:
.text._Z9p1_kernelPdS_S_:
[----:B------:R-:W-:Y:S01]  /*0000*/  LDC R1, c[0x0][0x37c] ;  /* 0x0000df00ff017b82 */ /* 0x000fe20000000800 */
[----:B------:R-:W0:Y:S07]  /*0010*/  S2R R10, SR_CTAID.Y ;  /* 0x00000000000a7919 */ /* 0x000e2e0000002600 */
[----:B------:R-:W1:Y:S01]  /*0020*/  LDC.64 R8, c[0x0][0x388] ;  /* 0x0000e200ff087b82 */ /* 0x000e620000000a00 */
[----:B------:R-:W2:Y:S01]  /*0030*/  LDCU.64 UR4, c[0x0][0x358] ;  /* 0x00006b00ff0477ac */ /* 0x000ea20008000a00 */
[----:B------:R-:W0:Y:S01]  /*0040*/  S2R R13, SR_TID.Y ;  /* 0x00000000000d7919 */ /* 0x000e220000002200 */
[----:B------:R-:W3:Y:S01]  /*0050*/  LDCU.64 UR6, c[0x0][0x380] ;  /* 0x00007000ff0677ac */ /* 0x000ee20008000a00 */
[----:B------:R-:W4:Y:S01]  /*0060*/  S2R R12, SR_CTAID.X ;  /* 0x00000000000c7919 */ /* 0x000f220000002500 */
[----:B------:R-:W4:Y:S01]  /*0070*/  S2R R11, SR_TID.X ;  /* 0x00000000000b7919 */ /* 0x000f220000002100 */
[----:B0-----:R-:W-:-:S05]  /*0080*/  IMAD R4, R10, 0x10, R13 ;  /* 0x000000100a047824 */ /* 0x001fca00078e020d */
[----:B------:R-:W-:Y:S01]  /*0090*/  SHF.L.U32 R3, R4, 0xb, RZ ;  /* 0x0000000b04037819 */ /* 0x000fe200000006ff */
[----:B----4-:R-:W-:-:S04]  /*00a0*/  IMAD R0, R12, 0x10, R11 ;  /* 0x000000100c007824 */ /* 0x010fc800078e020b */
[----:B------:R-:W-:-:S04]  /*00b0*/  IMAD.IADD R2, R0, 0x1, R3 ;  /* 0x0000000100027824 */ /* 0x000fc800078e0203 */
[----:B-1----:R-:W-:-:S06]  /*00c0*/  IMAD.WIDE.U32 R24, R2, 0x8, R8 ;  /* 0x0000000802187825 */ /* 0x002fcc00078e0008 */
[----:B--2---:R-:W5:Y:S01]  /*00d0*/  LDG.E.64 R24, desc[UR4][R24.64] ;  /* 0x0000000418187981 */ /* 0x004f62000c1e1b00 */
[----:B------:R-:W-:Y:S01]  /*00e0*/  ISETP.GT.U32.AND P0, PT, R4, 0x7ff, PT ;  /* 0x000007ff0400780c */ /* 0x000fe20003f04070 */
[----:B------:R-:W-:-:S12]  /*00f0*/  BSSY.RECONVERGENT B0, `(.L_x_0) ;  /* 0x000008c000007945 */ /* 0x000fd80003800200 */
[----:B---3--:R-:W-:Y:S05]  /*0100*/  @P0 BRA `(.L_x_1) ;  /* 0x0000000800280947 */ /* 0x008fea0003800000 */
[----:B------:R-:W-:Y:S01]  /*0110*/  LOP3.LUT R5, R13, 0x7ff, RZ, 0x3c, !PT ;  /* 0x000007ff0d057812 */ /* 0x000fe200078e3cff */
[----:B------:R-:W-:Y:S01]  /*0120*/  BSSY.RECONVERGENT B1, `(.L_x_2) ;  /* 0x0000045000017945 */ /* 0x000fe20003800200 */
[----:B------:R-:W-:-:S03]  /*0130*/  IADD3 R6, PT, PT, -R4, 0x800, RZ ;  /* 0x0000080004067810 */ /* 0x000fc60007ffe1ff */
[----:B------:R-:W-:Y:S01]  /*0140*/  IMAD R5, R10, -0x10, R5 ;  /* 0xfffffff00a057824 */ /* 0x000fe200078e0205 */
[----:B------:R-:W-:-:S04]  /*0150*/  LOP3.LUT R7, R6, 0x7, RZ, 0xc0, !PT ;  /* 0x0000000706077812 */ /* 0x000fc800078ec0ff */
[----:B------:R-:W-:Y:S02]  /*0160*/  ISETP.GE.U32.AND P1, PT, R5, 0x7, PT ;  /* 0x000000070500780c */ /* 0x000fe40003f26070 */
[----:B------:R-:W-:-:S11]  /*0170*/  ISETP.NE.AND P0, PT, R7, RZ, PT ;  /* 0x000000ff0700720c */ /* 0x000fd60003f05270 */
[----:B------:R-:W-:Y:S05]  /*0180*/  @!P1 BRA `(.L_x_3) ;  /* 0x0000000000f89947 */ /* 0x000fea0003800000 */
[----:B------:R-:W-:Y:S01]  /*0190*/  SHF.L.U32 R5, R10, 0xf, RZ ;  /* 0x0000000f0a057819 */ /* 0x000fe200000006ff */
[----:B------:R-:W-:Y:S01]  /*01a0*/  IMAD R27, R4, 0x801, RZ ;  /* 0x00000801041b7824 */ /* 0x000fe200078e02ff */
[----:B------:R-:W-:Y:S02]  /*01b0*/  LOP3.LUT R10, R6, 0xffff, RZ, 0xc0, !PT ;  /* 0x0000ffff060a7812 */ /* 0x000fe400078ec0ff */
[----:B------:R-:W-:Y:S02]  /*01c0*/  LOP3.LUT R5, R11, R5, RZ, 0xfc, !PT ;  /* 0x000000050b057212 */ /* 0x000fe400078efcff */
[----:B------:R-:W-:-:S03]  /*01d0*/  SHF.R.U32.HI R10, RZ, 0x3, R10 ;  /* 0x00000003ff0a7819 */ /* 0x000fc6000001160a */
[----:B------:R-:W-:Y:S01]  /*01e0*/  IMAD R5, R13, 0x800, R5 ;  /* 0x000008000d057824 */ /* 0x000fe200078e0205 */
[----:B------:R-:W-:-:S03]  /*01f0*/  SHF.L.U32 R10, R10, 0x3, RZ ;  /* 0x000000030a0a7819 */ /* 0x000fc600000006ff */
[----:B------:R-:W-:Y:S01]  /*0200*/  IMAD R5, R12, 0x10, R5 ;  /* 0x000000100c057824 */ /* 0x000fe200078e0205 */
[----:B------:R-:W-:-:S04]  /*0210*/  LOP3.LUT R26, R10, 0xff8, RZ, 0xe2, !PT ;  /* 0x00000ff80a1a7812 */ /* 0x000fc800078ee2ff */
[----:B------:R-:W-:Y:S01]  /*0220*/  IADD3 R5, PT, PT, R5, 0x2000, RZ ;  /* 0x0000200005057810 */ /* 0x000fe20007ffe0ff */
[----:B------:R-:W-:-:S07]  /*0230*/  IMAD.MOV R26, RZ, RZ, -R26 ;  /* 0x000000ffff1a7224 */ /* 0x000fce00078e0a1a */
.L_x_4:
[----:B------:R-:W0:Y:S01]  /*0240*/  LDC.64 R10, c[0x0][0x380] ;  /* 0x0000e000ff0a7b82 */ /* 0x000e220000000a00 */
[----:B------:R-:W-:-:S05]  /*0250*/  IADD3 R21, PT, PT, R5, -0x2000, RZ ;  /* 0xffffe00005157810 */ /* 0x000fca0007ffe0ff */
[----:B------:R-:W-:-:S06]  /*0260*/  IMAD.WIDE.U32 R20, R21, 0x8, R8 ;  /* 0x0000000815147825 */ /* 0x000fcc00078e0008 */
[----:B------:R-:W2:Y:S01]  /*0270*/  LDG.E.64 R20, desc[UR4][R20.64] ;  /* 0x0000000414147981 */ /* 0x000ea2000c1e1b00 */
[----:B0-----:R-:W-:-:S06]  /*0280*/  IMAD.WIDE.U32 R10, R27, 0x8, R10 ;  /* 0x000000081b0a7825 */ /* 0x001fcc00078e000a */
[----:B------:R-:W2:Y:S01]  /*0290*/  LDG.E.64 R10, desc[UR4][R10.64] ;  /* 0x000000040a0a7981 */ /* 0x000ea2000c1e1b00 */
[----:B------:R-:W-:Y:S01]  /*02a0*/  IADD3 R13, P1, PT, R3, R4, RZ ;  /* 0x00000004030d7210 */ /* 0x000fe20007f3e0ff */
[----:B------:R-:W-:-:S03]  /*02b0*/  VIADD R15, R5, 0xffffe800 ;  /* 0xffffe800050f7836 */ /* 0x000fc60000000000 */
[----:B------:R-:W-:Y:S02]  /*02c0*/  IADD3.X R16, PT, PT, RZ, RZ, RZ, P1, !PT ;  /* 0x000000ffff107210 */ /* 0x000fe40000ffe4ff */
[----:B------:R-:W-:Y:S01]  /*02d0*/  LEA R12, P1, R13, UR6, 0x3 ;  /* 0x000000060d0c7c11 */ /* 0x000fe2000f8218ff */
[----:B------:R-:W-:-:S03]  /*02e0*/  IMAD.WIDE.U32 R14, R15, 0x8, R8 ;  /* 0x000000080f0e7825 */ /* 0x000fc600078e0008 */
[----:B------:R-:W-:Y:S01]  /*02f0*/  LEA.HI.X R13, R13, UR7, R16, 0x3, P1 ;  /* 0x000000070d0d7c11 */ /* 0x000fe200088f1c10 */
[----:B------:R-:W-:Y:S02]  /*0300*/  VIADD R19, R5, 0xfffff000 ;  /* 0xfffff00005137836 */ /* 0x000fe40000000000 */
[----:B------:R-:W3:Y:S04]  /*0310*/  LDG.E.64 R14, desc[UR4][R14.64] ;  /* 0x000000040e0e7981 */ /* 0x000ee8000c1e1b00 */
[----:B------:R-:W3:Y:S01]  /*0320*/  LDG.E.64 R16, desc[UR4][R12.64+0x8] ;  /* 0x000008040c107981 */ /* 0x000ee2000c1e1b00 */
[----:B------:R-:W-:-:S06]  /*0330*/  IMAD.WIDE.U32 R18, R19, 0x8, R8 ;  /* 0x0000000813127825 */ /* 0x000fcc00078e0008 */
[----:B------:R-:W4:Y:S01]  /*0340*/  LDG.E.64 R18, desc[UR4][R18.64] ;  /* 0x0000000412127981 */ /* 0x000f22000c1e1b00 */
[----:B--2--5:R-:W-:-:S03]  /*0350*/  DFMA R20, R10, R20, R24 ;  /* 0x000000140a14722b */ /* 0x024fc60000000018 */
[----:B------:R-:W4:Y:S01]  /*0360*/  LDG.E.64 R10, desc[UR4][R12.64+0x10] ;  /* 0x000010040c0a7981 */ /* 0x000f22000c1e1b00 */
[----:B------:R-:W-:-:S05]  /*0370*/  IADD3 R29, PT, PT, R5, -0x800, RZ ;  /* 0xfffff800051d7810 */ /* 0x000fca0007ffe0ff */
[----:B------:R-:W-:-:S05]  /*0380*/  IMAD.WIDE.U32 R28, R29, 0x8, R8 ;  /* 0x000000081d1c7825 */ /* 0x000fca00078e0008 */
[----:B------:R-:W2:Y:S01]  /*0390*/  LDG.E.64 R22, desc[UR4][R28.64] ;  /* 0x000000041c167981 */ /* 0x000ea2000c1e1b00 */
[----:B---3--:R-:W-:-:S03]  /*03a0*/  DFMA R14, R16, R14, R20 ;  /* 0x0000000e100e722b */ /* 0x008fc60000000014 */
[----:B------:R-:W2:Y:S01]  /*03b0*/  LDG.E.64 R16, desc[UR4][R12.64+0x18] ;  /* 0x000018040c107981 */ /* 0x000ea2000c1e1b00 */
[----:B------:R-:W-:-:S04]  /*03c0*/  IMAD.WIDE.U32 R24, R5, 0x8, R8 ;  /* 0x0000000805187825 */ /* 0x000fc800078e0008 */
[----:B----4-:R-:W-:Y:S01]  /*03d0*/  DFMA R18, R10, R18, R14 ;  /* 0x000000120a12722b */ /* 0x010fe2000000000e */
[----:B------:R-:W3:Y:S04]  /*03e0*/  LDG.E.64 R10, desc[UR4][R24.64] ;  /* 0x00000004180a7981 */ /* 0x000ee8000c1e1b00 */
[----:B------:R-:W3:Y:S01]  /*03f0*/  LDG.E.64 R14, desc[UR4][R12.64+0x20] ;  /* 0x000020040c0e7981 */ /* 0x000ee2000c1e1b00 */
[----:B------:R-:W-:-:S04]  /*0400*/  VIADD R21, R5, 0x800 ;  /* 0x0000080005157836 */ /* 0x000fc80000000000 */
[--C-:B------:R-:W-:Y:S01]  /*0410*/  IMAD.WIDE.U32 R20, R21, 0x8, R8.reuse ;  /* 0x0000000815147825 */ /* 0x100fe200078e0008 */
[----:B------:R-:W4:Y:S05]  /*0420*/  LDG.E.64 R24, desc[UR4][R12.64+0x38] ;  /* 0x000038040c187981 */ /* 0x000f2a000c1e1b00 */
[----:B------:R-:W4:Y:S01]  /*0430*/  LDG.E.64 R20, desc[UR4][R20.64] ;  /* 0x0000000414147981 */ /* 0x000f22000c1e1b00 */
[----:B--2---:R-:W-:Y:S01]  /*0440*/  DFMA R22, R16, R22, R18 ;  /* 0x000000161016722b */ /* 0x004fe20000000012 */
[----:B------:R-:W-:Y:S02]  /*0450*/  IADD3 R17, PT, PT, R5, 0x1000, RZ ;  /* 0x0000100005117810 */ /* 0x000fe40007ffe0ff */
[----:B------:R-:W4:Y:S03]  /*0460*/  LDG.E.64 R18, desc[UR4][R12.64+0x28] ;  /* 0x000028040c127981 */ /* 0x000f26000c1e1b00 */
[----:B------:R-:W-:-:S06]  /*0470*/  IMAD.WIDE.U32 R16, R17, 0x8, R8 ;  /* 0x0000000811107825 */ /* 0x000fcc00078e0008 */
[----:B------:R-:W2:Y:S01]  /*0480*/  LDG.E.64 R16, desc[UR4][R16.64] ;  /* 0x0000000410107981 */ /* 0x000ea2000c1e1b00 */
[----:B---3--:R-:W-:Y:S01]  /*0490*/  DFMA R10, R14, R10, R22 ;  /* 0x0000000a0e0a722b */ /* 0x008fe20000000016 */
[----:B------:R-:W-:Y:S02]  /*04a0*/  VIADD R23, R5, 0x1800 ;  /* 0x0000180005177836 */ /* 0x000fe40000000000 */
[----:B------:R-:W2:Y:S02]  /*04b0*/  LDG.E.64 R14, desc[UR4][R12.64+0x30] ;  /* 0x000030040c0e7981 */ /* 0x000ea4000c1e1b00 */
[----:B------:R-:W-:-:S06]  /*04c0*/  IMAD.WIDE.U32 R22, R23, 0x8, R8 ;  /* 0x0000000817167825 */ /* 0x000fcc00078e0008 */
[----:B------:R-:W3:Y:S01]  /*04d0*/  LDG.E.64 R22, desc[UR4][R22.64] ;  /* 0x0000000416167981 */ /* 0x000ee2000c1e1b00 */
[----:B------:R-:W-:Y:S01]  /*04e0*/  IADD3 R26, PT, PT, R26, 0x8, RZ ;  /* 0x000000081a1a7810 */ /* 0x000fe20007ffe0ff */
[----:B----4-:R-:W-:-:S03]  /*04f0*/  DFMA R10, R18, R20, R10 ;  /* 0x00000014120a722b */ /* 0x010fc6000000000a */
[----:B------:R-:W-:Y:S01]  /*0500*/  ISETP.NE.AND P1, PT, R26, RZ, PT ;  /* 0x000000ff1a00720c */ /* 0x000fe20003f25270 */
[----:B------:R-:W-:Y:S01]  /*0510*/  VIADD R4, R4, 0x8 ;  /* 0x0000000804047836 */ /* 0x000fe20000000000 */
[----:B------:R-:W-:Y:S01]  /*0520*/  IADD3 R5, PT, PT, R5, 0x4000, RZ ;  /* 0x0000400005057810 */ /* 0x000fe20007ffe0ff */
[----:B------:R-:W-:Y:S02]  /*0530*/  VIADD R27, R27, 0x8 ;  /* 0x000000081b1b7836 */ /* 0x000fe40000000000 */
[----:B--2---:R-:W-:-:S08]  /*0540*/  DFMA R10, R14, R16, R10 ;  /* 0x000000100e0a722b */ /* 0x004fd0000000000a */
[----:B---3--:R-:W-:Y:S01]  /*0550*/  DFMA R24, R24, R22, R10 ;  /* 0x000000161818722b */ /* 0x008fe2000000000a */
[----:B------:R-:W-:Y:S10]  /*0560*/  @P1 BRA `(.L_x_4) ;  /* 0xfffffffc00341947 */ /* 0x000ff4000383ffff */
.L_x_3:
[----:B------:R-:W-:Y:S05]  /*0570*/  BSYNC.RECONVERGENT B1 ;  /* 0x0000000000017941 */ /* 0x000fea0003800200 */
.L_x_2:
[----:B------:R-:W-:Y:S05]  /*0580*/  @!P0 BRA `(.L_x_1) ;  /* 0x0000000400088947 */ /* 0x000fea0003800000 */
[----:B------:R-:W-:Y:S01]  /*0590*/  ISETP.GE.U32.AND P1, PT, R7, 0x4, PT ;  /* 0x000000040700780c */ /* 0x000fe20003f26070 */
[----:B------:R-:W-:Y:S01]  /*05a0*/  BSSY.RECONVERGENT B1, `(.L_x_5) ;  /* 0x0000021000017945 */ /* 0x000fe20003800200 */
[----:B------:R-:W-:-:S04]  /*05b0*/  LOP3.LUT R5, R6, 0x3, RZ, 0xc0, !PT ;  /* 0x0000000306057812 */ /* 0x000fc800078ec0ff */
[----:B------:R-:W-:-:S07]  /*05c0*/  ISETP.NE.AND P0, PT, R5, RZ, PT ;  /* 0x000000ff0500720c */ /* 0x000fce0003f05270 */
[----:B------:R-:W-:Y:S06]  /*05d0*/  @!P1 BRA `(.L_x_6) ;  /* 0x0000000000749947 */ /* 0x000fec0003800000 */
[----:B------:R-:W0:Y:S01]  /*05e0*/  LDC.64 R26, c[0x0][0x380] ;  /* 0x0000e000ff1a7b82 */ /* 0x000e220000000a00 */
[----:B------:R-:W1:Y:S01]  /*05f0*/  LDCU.64 UR8, c[0x0][0x380] ;  /* 0x00007000ff0877ac */ /* 0x000e620008000a00 */
[CC--:B------:R-:W-:Y:S01]  /*0600*/  IADD3 R11, PT, PT, R3.reuse, R4.reuse, RZ ;  /* 0x00000004030b7210 */ /* 0x0c0fe20007ffe0ff */
[----:B------:R-:W-:Y:S01]  /*0610*/  IMAD R7, R4, 0x800, R0 ;  /* 0x0000080004077824 */ /* 0x000fe200078e0200 */
[----:B------:R-:W-:-:S03]  /*0620*/  IADD3 R14, P1, PT, R3, R4, RZ ;  /* 0x00000004030e7210 */ /* 0x000fc60007f3e0ff */
[----:B------:R-:W-:-:S04]  /*0630*/  IMAD.WIDE.U32 R12, R7, 0x8, R8 ;  /* 0x00000008070c7825 */ /* 0x000fc800078e0008 */
[----:B------:R-:W-:Y:S02]  /*0640*/  VIADD R15, R7, 0x800 ;  /* 0x00000800070f7836 */ /* 0x000fe40000000000 */
[----:B------:R-:W2:Y:S01]  /*0650*/  LDG.E.64 R12, desc[UR4][R12.64] ;  /* 0x000000040c0c7981 */ /* 0x000ea2000c1e1b00 */
[----:B0-----:R-:W-:Y:S01]  /*0660*/  IMAD.WIDE.U32 R26, R11, 0x8, R26 ;  /* 0x000000080b1a7825 */ /* 0x001fe200078e001a */
[----:B------:R-:W-:Y:S02]  /*0670*/  IADD3.X R11, PT, PT, RZ, RZ, RZ, P1, !PT ;  /* 0x000000ffff0b7210 */ /* 0x000fe40000ffe4ff */
[----:B-1----:R-:W-:-:S03]  /*0680*/  LEA R10, P1, R14, UR8, 0x3 ;  /* 0x000000080e0a7c11 */ /* 0x002fc6000f8218ff */
[----:B------:R-:W2:Y:S01]  /*0690*/  LDG.E.64 R26, desc[UR4][R26.64] ;  /* 0x000000041a1a7981 */ /* 0x000ea2000c1e1b00 */
[----:B------:R-:W-:Y:S01]  /*06a0*/  LEA.HI.X R11, R14, UR9, R11, 0x3, P1 ;  /* 0x000000090e0b7c11 */ /* 0x000fe200088f1c0b */
[----:B------:R-:W-:Y:S01]  /*06b0*/  IMAD.WIDE.U32 R14, R15, 0x8, R8 ;  /* 0x000000080f0e7825 */ /* 0x000fe200078e0008 */
[----:B------:R-:W-:-:S03]  /*06c0*/  IADD3 R19, PT, PT, R7, 0x1000, RZ ;  /* 0x0000100007137810 */ /* 0x000fc60007ffe0ff */
[----:B------:R-:W3:Y:S02]  /*06d0*/  LDG.E.64 R16, desc[UR4][R10.64+0x8] ;  /* 0x000008040a107981 */ /* 0x000ee4000c1e1b00 */
[--C-:B------:R-:W-:Y:S02]  /*06e0*/  IMAD.WIDE.U32 R18, R19, 0x8, R8.reuse ;  /* 0x0000000813127825 */ /* 0x100fe400078e0008 */
[----:B------:R-:W3:Y:S02]  /*06f0*/  LDG.E.64 R14, desc[UR4][R14.64] ;  /* 0x000000040e0e7981 */ /* 0x000ee4000c1e1b00 */
[----:B------:R-:W-:Y:S02]  /*0700*/  VIADD R23, R7, 0x1800 ;  /* 0x0000180007177836 */ /* 0x000fe40000000000 */
[----:B------:R-:W4:Y:S02]  /*0710*/  LDG.E.64 R18, desc[UR4][R18.64] ;  /* 0x0000000412127981 */ /* 0x000f24000c1e1b00 */
[----:B------:R-:W-:-:S02]  /*0720*/  IMAD.WIDE.U32 R22, R23, 0x8, R8 ;  /* 0x0000000817167825 */ /* 0x000fc400078e0008 */
[----:B------:R-:W4:Y:S04]  /*0730*/  LDG.E.64 R20, desc[UR4][R10.64+0x10] ;  /* 0x000010040a147981 */ /* 0x000f28000c1e1b00 */
[----:B------:R-:W4:Y:S04]  /*0740*/  LDG.E.64 R22, desc[UR4][R22.64] ;  /* 0x0000000416167981 */ /* 0x000f28000c1e1b00 */
[----:B------:R-:W4:Y:S01]  /*0750*/  LDG.E.64 R28, desc[UR4][R10.64+0x18] ;  /* 0x000018040a1c7981 */ /* 0x000f22000c1e1b00 */
[----:B------:R-:W-:Y:S01]  /*0760*/  IADD3 R4, PT, PT, R4, 0x4, RZ ;  /* 0x0000000404047810 */ /* 0x000fe20007ffe0ff */
[----:B--2--5:R-:W-:-:S08]  /*0770*/  DFMA R12, R26, R12, R24 ;  /* 0x0000000c1a0c722b */ /* 0x024fd00000000018 */
[----:B---3--:R-:W-:-:S08]  /*0780*/  DFMA R12, R16, R14, R12 ;  /* 0x0000000e100c722b */ /* 0x008fd0000000000c */
[----:B----4-:R-:W-:-:S08]  /*0790*/  DFMA R12, R20, R18, R12 ;  /* 0x00000012140c722b */ /* 0x010fd0000000000c */
[----:B------:R-:W-:-:S11]  /*07a0*/  DFMA R24, R28, R22, R12 ;  /* 0x000000161c18722b */ /* 0x000fd6000000000c */
.L_x_6:
[----:B------:R-:W-:Y:S05]  /*07b0*/  BSYNC.RECONVERGENT B1 ;  /* 0x0000000000017941 */ /* 0x000fea0003800200 */
.L_x_5:
[----:B------:R-:W-:Y:S05]  /*07c0*/  @!P0 BRA `(.L_x_1) ;  /* 0x0000000000788947 */ /* 0x000fea0003800000 */
[----:B------:R-:W-:Y:S02]  /*07d0*/  ISETP.NE.AND P1, PT, R5, 0x1, PT ;  /* 0x000000010500780c */ /* 0x000fe40003f25270 */
[----:B------:R-:W-:-:S04]  /*07e0*/  LOP3.LUT R6, R6, 0x1, RZ, 0xc0, !PT ;  /* 0x0000000106067812 */ /* 0x000fc800078ec0ff */
[----:B------:R-:W-:-:S07]  /*07f0*/  ISETP.NE.U32.AND P0, PT, R6, 0x1, PT ;  /* 0x000000010600780c */ /* 0x000fce0003f05070 */
[----:B------:R-:W0:Y:S01]  /*0800*/  @P1 LDC.64 R14, c[0x0][0x380] ;  /* 0x0000e000ff0e1b82 */ /* 0x000e220000000a00 */
[----:B------:R-:W-:Y:S01]  /*0810*/  @P1 IMAD.IADD R5, R3, 0x1, R4 ;  /* 0x0000000103051824 */ /* 0x000fe200078e0204 */
[----:B------:R-:W-:-:S05]  /*0820*/  @P1 LEA R17, R4, R0, 0xb ;  /* 0x0000000004111211 */ /* 0x000fca00078e58ff */
[C---:B------:R-:W-:Y:S01]  /*0830*/  @P1 IMAD.WIDE.U32 R10, R17.reuse, 0x8, R8 ;  /* 0x00000008110a1825 */ /* 0x040fe200078e0008 */
[----:B------:R-:W1:Y:S03]  /*0840*/  @P1 LDC.64 R12, c[0x0][0x380] ;  /* 0x0000e000ff0c1b82 */ /* 0x000e660000000a00 */
[----:B------:R-:W-:Y:S02]  /*0850*/  @P1 VIADD R17, R17, 0x800 ;  /* 0x0000080011111836 */ /* 0x000fe40000000000 */
[----:B------:R-:W2:Y:S03]  /*0860*/  @P1 LDG.E.64 R10, desc[UR4][R10.64] ;  /* 0x000000040a0a1981 */ /* 0x000ea6000c1e1b00 */
[----:B------:R-:W3:Y:S01]  /*0870*/  @!P0 LDC.64 R6, c[0x0][0x380] ;  /* 0x0000e000ff068b82 */ /* 0x000ee20000000a00 */
[----:B0-----:R-:W-:Y:S01]  /*0880*/  @P1 IMAD.WIDE.U32 R14, R5, 0x8, R14 ;  /* 0x00000008050e1825 */ /* 0x001fe200078e000e */
[----:B------:R-:W-:-:S02]  /*0890*/  @P1 IADD3 R5, P2, PT, R3, R4, RZ ;  /* 0x0000000403051210 */ /* 0x000fc40007f5e0ff */
[----:B------:R-:W-:-:S03]  /*08a0*/  @P1 IADD3 R4, PT, PT, R4, 0x2, RZ ;  /* 0x0000000204041810 */ /* 0x000fc60007ffe0ff */
[----:B------:R-:W-:Y:S01]  /*08b0*/  @P1 IMAD.X R18, RZ, RZ, RZ, P2 ;  /* 0x000000ffff121224 */ /* 0x000fe200010e06ff */
[----:B------:R-:W2:Y:S01]  /*08c0*/  @P1 LDG.E.64 R14, desc[UR4][R14.64] ;  /* 0x000000040e0e1981 */ /* 0x000ea2000c1e1b00 */
[----:B-1----:R-:W-:Y:S01]  /*08d0*/  @P1 LEA R12, P2, R5, R12, 0x3 ;  /* 0x0000000c050c1211 */ /* 0x002fe200078418ff */
[----:B------:R-:W-:-:S03]  /*08e0*/  @P1 IMAD.WIDE.U32 R16, R17, 0x8, R8 ;  /* 0x0000000811101825 */ /* 0x000fc600078e0008 */
[----:B------:R-:W-:Y:S01]  /*08f0*/  @P1 LEA.HI.X R13, R5, R13, R18, 0x3, P2 ;  /* 0x0000000d050d1211 */ /* 0x000fe200010f1c12 */
[----:B------:R-:W-:Y:S01]  /*0900*/  @!P0 IMAD R19, R4, 0x800, R0 ;  /* 0x0000080004138824 */ /* 0x000fe200078e0200 */
[----:B------:R-:W-:Y:S02]  /*0910*/  @!P0 IADD3 R3, PT, PT, R3, R4, RZ ;  /* 0x0000000403038210 */ /* 0x000fe40007ffe0ff */
[----:B------:R-:W4:Y:S01]  /*0920*/  @P1 LDG.E.64 R4, desc[UR4][R16.64] ;  /* 0x0000000410041981 */ /* 0x000f22000c1e1b00 */
[----:B------:R-:W-:-:S03]  /*0930*/  @!P0 IMAD.WIDE.U32 R8, R19, 0x8, R8 ;  /* 0x0000000813088825 */ /* 0x000fc600078e0008 */
[----:B------:R-:W4:Y:S01]  /*0940*/  @P1 LDG.E.64 R12, desc[UR4][R12.64+0x8] ;  /* 0x000008040c0c1981 */ /* 0x000f22000c1e1b00 */
[----:B---3--:R-:W-:-:S03]  /*0950*/  @!P0 IMAD.WIDE.U32 R6, R3, 0x8, R6 ;  /* 0x0000000803068825 */ /* 0x008fc600078e0006 */
[----:B------:R-:W3:Y:S04]  /*0960*/  @!P0 LDG.E.64 R8, desc[UR4][R8.64] ;  /* 0x0000000408088981 */ /* 0x000ee8000c1e1b00 */
[----:B------:R-:W3:Y:S01]  /*0970*/  @!P0 LDG.E.64 R6, desc[UR4][R6.64] ;  /* 0x0000000406068981 */ /* 0x000ee2000c1e1b00 */
[----:B--2--5:R-:W-:-:S08]  /*0980*/  @P1 DFMA R10, R14, R10, R24 ;  /* 0x0000000a0e0a122b */ /* 0x024fd00000000018 */
[----:B----4-:R-:W-:-:S08]  /*0990*/  @P1 DFMA R24, R12, R4, R10 ;  /* 0x000000040c18122b */ /* 0x010fd0000000000a */
[----:B---3--:R-:W-:-:S11]  /*09a0*/  @!P0 DFMA R24, R6, R8, R24 ;  /* 0x000000080618822b */ /* 0x008fd60000000018 */
.L_x_1:
[----:B------:R-:W-:Y:S05]  /*09b0*/  BSYNC.RECONVERGENT B0 ;  /* 0x0000000000007941 */ /* 0x000fea0003800200 */
.L_x_0:
[----:B------:R-:W0:Y:S02]  /*09c0*/  LDC.64 R4, c[0x0][0x390] ;  /* 0x0000e400ff047b82 */ /* 0x000e240000000a00 */
[----:B0-----:R-:W-:-:S05]  /*09d0*/  IMAD.WIDE.U32 R2, R2, 0x8, R4 ;  /* 0x0000000802027825 */ /* 0x001fca00078e0004 */
[----:B-----5:R-:W-:Y:S01]  /*09e0*/  STG.E.64 desc[UR4][R2.64], R24 ;  /* 0x0000001802007986 */ /* 0x020fe2000c101b04 */
[----:B------:R-:W-:Y:S05]  /*09f0*/  EXIT ;  /* 0x000000000000794d */ /* 0x000fea0003800000 */
.L_x_7:
[----:B------:R-:W-:-:S00]  /*0a00*/  BRA `(.L_x_7) ;  /* 0xfffffffc00fc7947 */ /* 0x000fc0000383ffff */
[----:B------:R-:W-:-:S00]  /*0a10*/  NOP ;  /* 0x0000000000007918 */ /* 0x000fc00000000000 */
        /* <DEDUP_REMOVED lines=14> */
.L_x_8:


//--------------------- .nv.shared.reserved.0     --------------------------
	.section	.nv.shared.reserved.0,"aw",@nobits
	.weak		__nv_reservedSMEM_offset_0_alias
	.size		__nv_reservedSMEM_offset_0_alias, 0, 64
	.other		__nv_reservedSMEM_offset_0_alias,@"STO_CUDA_RESERVED_SHARED STV_DEFAULT"
__nv_reservedSMEM_offset_0_alias:
	.zero		0
	.zero		64


//--------------------- .nv.constant0._Z9p1_kernelPdS_S_ --------------------------
	.section	.nv.constant0._Z9p1_kernelPdS_S_,"a",@progbits
	.sectionflags	@""
	.align	4
.nv.constant0._Z9p1_kernelPdS_S_:
	.zero		920


//--------------------- SYMBOLS --------------------------

	.type		.nv.reservedSmem.offset0,@object
	.size		.nv.reservedSmem.offset0,0x4
